	.headerflags	@"EF_CUDA_TEXMODE_UNIFIED EF_CUDA_64BIT_ADDRESS EF_CUDA_ACCELERATORS EF_CUDA_SM90 EF_CUDA_VIRTUAL_SM(EF_CUDA_SM90)"
	.elftype	@"ET_EXEC"


//--------------------- .nv.info                  --------------------------
	.section	.nv.info,"",@"SHT_CUDA_INFO"
	.align	4


	//----- nvinfo : EIATTR_REGCOUNT
	.align		4
        /*0000*/ 	.byte	0x04, 0x2f
        /*0002*/ 	.short	(.L_1 - .L_0)
	.align		4
.L_0:
        /*0004*/ 	.word	index@(triton_poi_fused_convolution_sigmoid_85)
        /*0008*/ 	.word	0x0000000a


	//----- nvinfo : EIATTR_MIN_STACK_SIZE
	.align		4
.L_1:
        /*000c*/ 	.byte	0x04, 0x12
        /*000e*/ 	.short	(.L_3 - .L_2)
	.align		4
.L_2:
        /*0010*/ 	.word	index@(triton_poi_fused_convolution_sigmoid_85)
        /*0014*/ 	.word	0x00000000


	//----- nvinfo : EIATTR_FRAME_SIZE
	.align		4
.L_3:
        /*0018*/ 	.byte	0x04, 0x11
        /*001a*/ 	.short	(.L_5 - .L_4)
	.align		4
.L_4:
        /*001c*/ 	.word	index@(triton_poi_fused_convolution_sigmoid_85)
        /*0020*/ 	.word	0x00000000


	//----- nvinfo : EIATTR_MIN_STACK_SIZE
	.align		4
.L_5:
        /*0024*/ 	.byte	0x04, 0x12
        /*0026*/ 	.short	(.L_7 - .L_6)
	.align		4
.L_6:
        /*0028*/ 	.word	index@(triton_poi_fused_convolution_sigmoid_85)
        /*002c*/ 	.word	0x00000000
.L_7:


//--------------------- .nv.info.triton_poi_fused_convolution_sigmoid_85 --------------------------
	.section	.nv.info.triton_poi_fused_convolution_sigmoid_85,"",@"SHT_CUDA_INFO"
	.sectionflags	@""
	.align	4


	//----- nvinfo : EIATTR_CUDA_API_VERSION
	.align		4
        /*0000*/ 	.byte	0x04, 0x37
        /*0002*/ 	.short	(.L_9 - .L_8)
.L_8:
        /*0004*/ 	.word	0x0000007c


	//----- nvinfo : EIATTR_KPARAM_INFO
	.align		4
.L_9:
        /*0008*/ 	.byte	0x04, 0x17
        /*000a*/ 	.short	(.L_11 - .L_10)
.L_10:
        /*000c*/ 	.word	0x00000000
        /*0010*/ 	.short	0x0002
        /*0012*/ 	.short	0x0010
        /*0014*/ 	.byte	0x00, 0xf0, 0x11, 0x00


	//----- nvinfo : EIATTR_KPARAM_INFO
	.align		4
.L_11:
        /*0018*/ 	.byte	0x04, 0x17
        /*001a*/ 	.short	(.L_13 - .L_12)
.L_12:
        /*001c*/ 	.word	0x00000000
        /*0020*/ 	.short	0x0001
        /*0022*/ 	.short	0x0008
        /*0024*/ 	.byte	0x00, 0xf4, 0x21, 0x00


	//----- nvinfo : EIATTR_KPARAM_INFO
	.align		4
.L_13:
        /*0028*/ 	.byte	0x04, 0x17
        /*002a*/ 	.short	(.L_15 - .L_14)
.L_14:
        /*002c*/ 	.word	0x00000000
        /*0030*/ 	.short	0x0000
        /*0032*/ 	.short	0x0000
        /*0034*/ 	.byte	0x00, 0xf4, 0x21, 0x00


	//----- nvinfo : EIATTR_SPARSE_MMA_MASK
	.align		4
.L_15:
        /*0038*/ 	.byte	0x03, 0x50
        /*003a*/ 	.short	0x0000


	//----- nvinfo : EIATTR_MAXREG_COUNT
	.align		4
        /*003c*/ 	.byte	0x03, 0x1b
        /*003e*/ 	.short	0x00ff


	//----- nvinfo : EIATTR_EXIT_INSTR_OFFSETS
	.align		4
        /*0040*/ 	.byte	0x04, 0x1c
        /*0042*/ 	.short	(.L_17 - .L_16)


	//   ....[0]....
.L_16:
        /*0044*/ 	.word	0x00000280


	//----- nvinfo : EIATTR_REQNTID
	.align		4
.L_17:
        /*0048*/ 	.byte	0x04, 0x10
        /*004a*/ 	.short	(.L_19 - .L_18)
.L_18:
        /*004c*/ 	.word	0x00000080
        /*0050*/ 	.word	0x00000001
        /*0054*/ 	.word	0x00000001


	//----- nvinfo : EIATTR_CBANK_PARAM_SIZE
	.align		4
.L_19:
        /*0058*/ 	.byte	0x03, 0x19
        /*005a*/ 	.short	0x0014


	//----- nvinfo : EIATTR_PARAM_CBANK
	.align		4
        /*005c*/ 	.byte	0x04, 0x0a
        /*005e*/ 	.short	(.L_21 - .L_20)
	.align		4
.L_20:
        /*0060*/ 	.word	index@(.nv.constant0.triton_poi_fused_convolution_sigmoid_85)
        /*0064*/ 	.short	0x0210
        /*0066*/ 	.short	0x0014


	//----- nvinfo : EIATTR_SW_WAR
	.align		4
.L_21:
        /*0068*/ 	.byte	0x04, 0x36
        /*006a*/ 	.short	(.L_23 - .L_22)
.L_22:
        /*006c*/ 	.word	0x00000008
.L_23:


//--------------------- .nv.callgraph             --------------------------
	.section	.nv.callgraph,"",@"SHT_CUDA_CALLGRAPH"
	.align	4
	.sectionentsize	8
	.align		4
        /*0000*/ 	.word	0x00000000
	.align		4
        /*0004*/ 	.word	0xffffffff
	.align		4
        /*0008*/ 	.word	0x00000000
	.align		4
        /*000c*/ 	.word	0xfffffffe
	.align		4
        /*0010*/ 	.word	0x00000000
	.align		4
        /*0014*/ 	.word	0xfffffffd
	.align		4
        /*0018*/ 	.word	0x00000000
	.align		4
        /*001c*/ 	.word	0xfffffffc


//--------------------- .text.triton_poi_fused_convolution_sigmoid_85 --------------------------
	.section	.text.triton_poi_fused_convolution_sigmoid_85,"ax",@progbits
	.align	128
        .global         triton_poi_fused_convolution_sigmoid_85
        .type           triton_poi_fused_convolution_sigmoid_85,@function
        .size           triton_poi_fused_convolution_sigmoid_85,(.L_x_1 - triton_poi_fused_convolution_sigmoid_85)
        .other          triton_poi_fused_convolution_sigmoid_85,@"STO_CUDA_ENTRY STV_DEFAULT"
triton_poi_fused_convolution_sigmoid_85:
.text.triton_poi_fused_convolution_sigmoid_85:
[----:B------:R-:W-:Y:S01]  /*0000*/  LDC R1, c[0x0][0x28] ;  /* 0x00000a00ff017b82 */ /* 0x000fe20000000800 */
[----:B------:R-:W1:Y:S07]  /*0010*/  S2R R0, SR_TID.X ;  /* 0x0000000000007919 */ /* 0x000e6e0000002100 */
[----:B------:R-:W2:Y:S01]  /*0020*/  LDC.64 R2, c[0x0][0x210] ;  /* 0x00008400ff027b82 */ /* 0x000ea20000000a00 */
[----:B------:R-:W-:Y:S01]  /*0030*/  ULDC.64 UR4, c[0x0][0x208] ;  /* 0x0000820000047ab9 */ /* 0x000fe20000000a00 */
[----:B------:R-:W3:Y:S06]  /*0040*/  S2R R7, SR_CTAID.X ;  /* 0x0000000000077919 */ /* 0x000eec0000002500 */
[----:B------:R-:W4:Y:S01]  /*0050*/  LDC.64 R4, c[0x0][0x218] ;  /* 0x00008600ff047b82 */ /* 0x000f220000000a00 */
[----:B-1----:R-:W-:Y:S01]  /*0060*/  SHF.L.U32 R0, R0, 0x1, RZ ;  /* 0x0000000100007819 */ /* 0x002fe200000006ff */
[----:B----4-:R-:W4:Y:S03]  /*0070*/  LDG.E R4, desc[UR4][R4.64] ;  /* 0x0000000404047981 */ /* 0x010f26000c1e1900 */
[----:B------:R-:W-:-:S04]  /*0080*/  LOP3.LUT R0, R0, 0xfe, RZ, 0xc0, !PT ;  /* 0x000000fe00007812 */ /* 0x000fc800078ec0ff */
[----:B---3--:R-:W-:-:S05]  /*0090*/  LEA R7, R7, R0, 0x8 ;  /* 0x0000000007077211 */ /* 0x008fca00078e40ff */
[----:B--2---:R-:W-:-:S05]  /*00a0*/  IMAD.WIDE R2, R7, 0x4, R2 ;  /* 0x0000000407027825 */ /* 0x004fca00078e0202 */
[----:B------:R-:W4:Y:S02]  /*00b0*/  LDG.E.64 R6, desc[UR4][R2.64] ;  /* 0x0000000402067981 */ /* 0x000f24000c1e1b00 */
[--C-:B----4-:R-:W-:Y:S01]  /*00c0*/  FADD R6, R6, R4.reuse ;  /* 0x0000000406067221 */ /* 0x110fe20000000000 */
[----:B------:R-:W-:-:S03]  /*00d0*/  FADD R7, R7, R4 ;  /* 0x0000000407077221 */ /* 0x000fc60000000000 */
[----:B------:R-:W-:Y:S01]  /*00e0*/  FADD R6, RZ, -R6 ;  /* 0x80000006ff067221 */ /* 0x000fe20000000000 */
[----:B------:R-:W-:-:S03]  /*00f0*/  FADD R7, RZ, -R7 ;  /* 0x80000007ff077221 */ /* 0x000fc60000000000 */
[----:B------:R-:W-:Y:S01]  /*0100*/  FMUL R6, R6, 1.4426950216293334961 ;  /* 0x3fb8aa3b06067820 */ /* 0x000fe20000400000 */
[----:B------:R-:W-:-:S04]  /*0110*/  FMUL R7, R7, 1.4426950216293334961 ;  /* 0x3fb8aa3b07077820 */ /* 0x000fc80000400000 */
[----:B------:R-:W-:Y:S02]  /*0120*/  FSETP.GEU.AND P0, PT, R6, -126, PT ;  /* 0xc2fc00000600780b */ /* 0x000fe40003f0e000 */
[----:B------:R-:W-:-:S11]  /*0130*/  FSETP.GEU.AND P1, PT, R7, -126, PT ;  /* 0xc2fc00000700780b */ /* 0x000fd60003f2e000 */
[----:B------:R-:W-:Y:S02]  /*0140*/  @!P0 FMUL R6, R6, 0.5 ;  /* 0x3f00000006068820 */ /* 0x000fe40000400000 */
[----:B------:R-:W-:Y:S02]  /*0150*/  @!P1 FMUL R7, R7, 0.5 ;  /* 0x3f00000007079820 */ /* 0x000fe40000400000 */
[----:B------:R-:W1:Y:S08]  /*0160*/  MUFU.EX2 R0, R6 ;  /* 0x0000000600007308 */ /* 0x000e700000000800 */
[----:B------:R-:W2:Y:S01]  /*0170*/  MUFU.EX2 R4, R7 ;  /* 0x0000000700047308 */ /* 0x000ea20000000800 */
[----:B-1----:R-:W-:-:S04]  /*0180*/  @!P0 FMUL R0, R0, R0 ;  /* 0x0000000000008220 */ /* 0x002fc80000400000 */
[----:B------:R-:W-:Y:S01]  /*0190*/  FADD R0, R0, 1 ;  /* 0x3f80000000007421 */ /* 0x000fe20000000000 */
[----:B--2---:R-:W-:-:S04]  /*01a0*/  @!P1 FMUL R4, R4, R4 ;  /* 0x0000000404049220 */ /* 0x004fc80000400000 */
[----:B------:R-:W-:Y:S01]  /*01b0*/  FADD R4, R4, 1 ;  /* 0x3f80000004047421 */ /* 0x000fe20000000000 */
[----:B------:R-:W-:-:S04]  /*01c0*/  FSETP.GT.AND P0, PT, R0, 8.50705917302346158658e+37, PT ;  /* 0x7e8000000000780b */ /* 0x000fc80003f04000 */
[----:B------:R-:W-:Y:S01]  /*01d0*/  FSETP.GT.AND P1, PT, R4, 8.50705917302346158658e+37, PT ;  /* 0x7e8000000400780b */ /* 0x000fe20003f24000 */
[----:B------:R-:W-:-:S08]  /*01e0*/  HFMA2.MMA R7, -RZ, RZ, 1.625, 0 ;  /* 0x3e800000ff077435 */ /* 0x000fd000000001ff */
[----:B------:R-:W-:-:S04]  /*01f0*/  @P0 FMUL R0, R0, 0.25 ;  /* 0x3e80000000000820 */ /* 0x000fc80000400000 */
[----:B------:R-:W-:Y:S02]  /*0200*/  @P1 FMUL R4, R4, 0.25 ;  /* 0x3e80000004041820 */ /* 0x000fe40000400000 */
[----:B------:R-:W1:Y:S08]  /*0210*/  MUFU.RCP R0, R0 ;  /* 0x0000000000007308 */ /* 0x000e700000001000 */
[----:B------:R-:W2:Y:S01]  /*0220*/  MUFU.RCP R4, R4 ;  /* 0x0000000400047308 */ /* 0x000ea20000001000 */
[----:B------:R-:W-:-:S02]  /*0230*/  FSEL R5, R7, 1, P0 ;  /* 0x3f80000007057808 */ /* 0x000fc40000000000 */
[----:B------:R-:W-:-:S03]  /*0240*/  FSEL R7, R7, 1, P1 ;  /* 0x3f80000007077808 */ /* 0x000fc60000800000 */
[----:B-1----:R-:W-:Y:S02]  /*0250*/  FMUL R6, R0, R5 ;  /* 0x0000000500067220 */ /* 0x002fe40000400000 */
[----:B--2---:R-:W-:-:S05]  /*0260*/  FMUL R7, R4, R7 ;  /* 0x0000000704077220 */ /* 0x004fca0000400000 */
[----:B------:R-:W-:Y:S01]  /*0270*/  STG.E.64 desc[UR4][R2.64], R6 ;  /* 0x0000000602007986 */ /* 0x000fe2000c101b04 */
[----:B------:R-:W-:Y:S05]  /*0280*/  EXIT ;  /* 0x000000000000794d */ /* 0x000fea0003800000 */
.L_x_0:
[----:B------:R-:W-:-:S00]  /*0290*/  BRA `(.L_x_0) ;  /* 0xfffffffc00fc7947 */ /* 0x000fc0000383ffff */
[----:B------:R-:W-:-:S00]  /*02a0*/  NOP ;  /* 0x0000000000007918 */ /* 0x000fc00000000000 */
        /* <DEDUP_REMOVED lines=13> */
.L_x_1:


//--------------------- .nv.constant0.triton_poi_fused_convolution_sigmoid_85 --------------------------
	.section	.nv.constant0.triton_poi_fused_convolution_sigmoid_85,"a",@progbits
	.sectionflags	@""
	.align	4
.nv.constant0.triton_poi_fused_convolution_sigmoid_85:
	.zero		548
